//
// Generated by NVIDIA NVVM Compiler
//
// Compiler Build ID: CL-36424714
// Cuda compilation tools, release 13.0, V13.0.88
// Based on NVVM 20.0.0
//

.version 9.0
.target sm_100
.address_size 64

	// .globl	_Z30matrixMulKernel_1thread1elemenPfS_S_iii
.extern .shared .align 16 .b8 Total[];

.visible .entry _Z30matrixMulKernel_1thread1elemenPfS_S_iii(
	.param .u64 .ptr .align 1 _Z30matrixMulKernel_1thread1elemenPfS_S_iii_param_0,
	.param .u64 .ptr .align 1 _Z30matrixMulKernel_1thread1elemenPfS_S_iii_param_1,
	.param .u64 .ptr .align 1 _Z30matrixMulKernel_1thread1elemenPfS_S_iii_param_2,
	.param .u32 _Z30matrixMulKernel_1thread1elemenPfS_S_iii_param_3,
	.param .u32 _Z30matrixMulKernel_1thread1elemenPfS_S_iii_param_4,
	.param .u32 _Z30matrixMulKernel_1thread1elemenPfS_S_iii_param_5
)
{
	.reg .pred 	%p<13>;
	.reg .b32 	%r<92>;
	.reg .b32 	%f<68>;
	.reg .b64 	%rd<69>;

	ld.param.u64 	%rd4, [_Z30matrixMulKernel_1thread1elemenPfS_S_iii_param_0];
	ld.param.u64 	%rd5, [_Z30matrixMulKernel_1thread1elemenPfS_S_iii_param_1];
	ld.param.u64 	%rd3, [_Z30matrixMulKernel_1thread1elemenPfS_S_iii_param_2];
	ld.param.u32 	%r45, [_Z30matrixMulKernel_1thread1elemenPfS_S_iii_param_3];
	ld.param.u32 	%r46, [_Z30matrixMulKernel_1thread1elemenPfS_S_iii_param_4];
	ld.param.u32 	%r44, [_Z30matrixMulKernel_1thread1elemenPfS_S_iii_param_5];
	cvta.to.global.u64 	%rd1, %rd5;
	cvta.to.global.u64 	%rd2, %rd4;
	mov.u32 	%r47, %ntid.y;
	mov.u32 	%r48, %ctaid.y;
	mov.u32 	%r49, %tid.y;
	mad.lo.s32 	%r1, %r47, %r48, %r49;
	mov.u32 	%r50, %ntid.x;
	mov.u32 	%r51, %ctaid.x;
	mul.lo.s32 	%r2, %r50, %r51;
	mov.u32 	%r3, %tid.x;
	add.s32 	%r4, %r2, %r3;
	setp.ge.u32 	%p1, %r1, %r46;
	setp.ge.u32 	%p2, %r4, %r45;
	or.pred  	%p3, %p2, %p1;
	@%p3 bra 	$L__BB0_14;
	setp.eq.s32 	%p4, %r44, 0;
	mov.f32 	%f67, 0f00000000;
	@%p4 bra 	$L__BB0_13;
	mul.lo.s32 	%r5, %r44, %r1;
	and.b32  	%r6, %r44, 7;
	setp.lt.u32 	%p5, %r44, 8;
	mov.f32 	%f67, 0f00000000;
	mov.b32 	%r90, 0;
	@%p5 bra 	$L__BB0_5;
	and.b32  	%r90, %r44, -8;
	neg.s32 	%r88, %r90;
	add.s32 	%r53, %r3, %r44;
	add.s32 	%r87, %r53, %r2;
	shl.b32 	%r10, %r44, 3;
	shl.b32 	%r54, %r44, 1;
	add.s32 	%r86, %r4, %r54;
	mad.lo.s32 	%r85, %r44, 3, %r4;
	shl.b32 	%r55, %r44, 2;
	add.s32 	%r84, %r4, %r55;
	mad.lo.s32 	%r83, %r44, 5, %r4;
	mad.lo.s32 	%r82, %r44, 6, %r4;
	mad.lo.s32 	%r81, %r44, 7, %r4;
	add.s32 	%r79, %r5, 3;
	mov.f32 	%f67, 0f00000000;
	mov.u32 	%r80, %r4;
$L__BB0_4:
	.pragma "nounroll";
	add.s32 	%r56, %r79, -3;
	mul.wide.u32 	%rd6, %r56, 4;
	add.s64 	%rd7, %rd2, %rd6;
	ld.global.f32 	%f17, [%rd7];
	mul.wide.u32 	%rd8, %r80, 4;
	add.s64 	%rd9, %rd1, %rd8;
	ld.global.f32 	%f18, [%rd9];
	fma.rn.f32 	%f19, %f17, %f18, %f67;
	add.s32 	%r57, %r79, -2;
	mul.wide.u32 	%rd10, %r57, 4;
	add.s64 	%rd11, %rd2, %rd10;
	ld.global.f32 	%f20, [%rd11];
	mul.wide.u32 	%rd12, %r87, 4;
	add.s64 	%rd13, %rd1, %rd12;
	ld.global.f32 	%f21, [%rd13];
	fma.rn.f32 	%f22, %f20, %f21, %f19;
	add.s32 	%r58, %r79, -1;
	mul.wide.u32 	%rd14, %r58, 4;
	add.s64 	%rd15, %rd2, %rd14;
	ld.global.f32 	%f23, [%rd15];
	mul.wide.u32 	%rd16, %r86, 4;
	add.s64 	%rd17, %rd1, %rd16;
	ld.global.f32 	%f24, [%rd17];
	fma.rn.f32 	%f25, %f23, %f24, %f22;
	add.s32 	%r59, %r79, 4;
	mul.wide.u32 	%rd18, %r79, 4;
	add.s64 	%rd19, %rd2, %rd18;
	ld.global.f32 	%f26, [%rd19];
	mul.wide.u32 	%rd20, %r85, 4;
	add.s64 	%rd21, %rd1, %rd20;
	ld.global.f32 	%f27, [%rd21];
	fma.rn.f32 	%f28, %f26, %f27, %f25;
	add.s32 	%r60, %r79, 1;
	mul.wide.u32 	%rd22, %r60, 4;
	add.s64 	%rd23, %rd2, %rd22;
	ld.global.f32 	%f29, [%rd23];
	mul.wide.u32 	%rd24, %r84, 4;
	add.s64 	%rd25, %rd1, %rd24;
	ld.global.f32 	%f30, [%rd25];
	fma.rn.f32 	%f31, %f29, %f30, %f28;
	add.s32 	%r61, %r79, 2;
	mul.wide.u32 	%rd26, %r61, 4;
	add.s64 	%rd27, %rd2, %rd26;
	ld.global.f32 	%f32, [%rd27];
	mul.wide.u32 	%rd28, %r83, 4;
	add.s64 	%rd29, %rd1, %rd28;
	ld.global.f32 	%f33, [%rd29];
	fma.rn.f32 	%f34, %f32, %f33, %f31;
	add.s32 	%r62, %r79, 3;
	mul.wide.u32 	%rd30, %r62, 4;
	add.s64 	%rd31, %rd2, %rd30;
	ld.global.f32 	%f35, [%rd31];
	mul.wide.u32 	%rd32, %r82, 4;
	add.s64 	%rd33, %rd1, %rd32;
	ld.global.f32 	%f36, [%rd33];
	fma.rn.f32 	%f37, %f35, %f36, %f34;
	mul.wide.u32 	%rd34, %r59, 4;
	add.s64 	%rd35, %rd2, %rd34;
	ld.global.f32 	%f38, [%rd35];
	mul.wide.u32 	%rd36, %r81, 4;
	add.s64 	%rd37, %rd1, %rd36;
	ld.global.f32 	%f39, [%rd37];
	fma.rn.f32 	%f67, %f38, %f39, %f37;
	add.s32 	%r88, %r88, 8;
	add.s32 	%r87, %r87, %r10;
	add.s32 	%r86, %r86, %r10;
	add.s32 	%r85, %r85, %r10;
	add.s32 	%r84, %r84, %r10;
	add.s32 	%r83, %r83, %r10;
	add.s32 	%r82, %r82, %r10;
	add.s32 	%r81, %r81, %r10;
	add.s32 	%r80, %r80, %r10;
	add.s32 	%r79, %r79, 8;
	setp.ne.s32 	%p6, %r88, 0;
	@%p6 bra 	$L__BB0_4;
$L__BB0_5:
	setp.eq.s32 	%p7, %r6, 0;
	@%p7 bra 	$L__BB0_13;
	and.b32  	%r39, %r44, 3;
	setp.lt.u32 	%p8, %r6, 4;
	@%p8 bra 	$L__BB0_8;
	add.s32 	%r63, %r90, %r5;
	mul.wide.u32 	%rd38, %r63, 4;
	add.s64 	%rd39, %rd2, %rd38;
	ld.global.f32 	%f41, [%rd39];
	mad.lo.s32 	%r64, %r90, %r44, %r4;
	mul.wide.u32 	%rd40, %r64, 4;
	add.s64 	%rd41, %rd1, %rd40;
	ld.global.f32 	%f42, [%rd41];
	fma.rn.f32 	%f43, %f41, %f42, %f67;
	add.s32 	%r65, %r63, 1;
	mul.wide.u32 	%rd42, %r65, 4;
	add.s64 	%rd43, %rd2, %rd42;
	ld.global.f32 	%f44, [%rd43];
	add.s32 	%r66, %r64, %r44;
	mul.wide.u32 	%rd44, %r66, 4;
	add.s64 	%rd45, %rd1, %rd44;
	ld.global.f32 	%f45, [%rd45];
	fma.rn.f32 	%f46, %f44, %f45, %f43;
	add.s32 	%r67, %r63, 2;
	mul.wide.u32 	%rd46, %r67, 4;
	add.s64 	%rd47, %rd2, %rd46;
	ld.global.f32 	%f47, [%rd47];
	add.s32 	%r68, %r66, %r44;
	mul.wide.u32 	%rd48, %r68, 4;
	add.s64 	%rd49, %rd1, %rd48;
	ld.global.f32 	%f48, [%rd49];
	fma.rn.f32 	%f49, %f47, %f48, %f46;
	add.s32 	%r69, %r63, 3;
	mul.wide.u32 	%rd50, %r69, 4;
	add.s64 	%rd51, %rd2, %rd50;
	ld.global.f32 	%f50, [%rd51];
	add.s32 	%r70, %r68, %r44;
	mul.wide.u32 	%rd52, %r70, 4;
	add.s64 	%rd53, %rd1, %rd52;
	ld.global.f32 	%f51, [%rd53];
	fma.rn.f32 	%f67, %f50, %f51, %f49;
	add.s32 	%r90, %r90, 4;
$L__BB0_8:
	setp.eq.s32 	%p9, %r39, 0;
	@%p9 bra 	$L__BB0_13;
	setp.eq.s32 	%p10, %r39, 1;
	@%p10 bra 	$L__BB0_11;
	add.s32 	%r71, %r90, %r5;
	mul.wide.u32 	%rd54, %r71, 4;
	add.s64 	%rd55, %rd2, %rd54;
	ld.global.f32 	%f53, [%rd55];
	mad.lo.s32 	%r72, %r90, %r44, %r4;
	mul.wide.u32 	%rd56, %r72, 4;
	add.s64 	%rd57, %rd1, %rd56;
	ld.global.f32 	%f54, [%rd57];
	fma.rn.f32 	%f55, %f53, %f54, %f67;
	add.s32 	%r73, %r71, 1;
	mul.wide.u32 	%rd58, %r73, 4;
	add.s64 	%rd59, %rd2, %rd58;
	ld.global.f32 	%f56, [%rd59];
	add.s32 	%r74, %r72, %r44;
	mul.wide.u32 	%rd60, %r74, 4;
	add.s64 	%rd61, %rd1, %rd60;
	ld.global.f32 	%f57, [%rd61];
	fma.rn.f32 	%f67, %f56, %f57, %f55;
	add.s32 	%r90, %r90, 2;
$L__BB0_11:
	and.b32  	%r75, %r44, 1;
	setp.eq.b32 	%p11, %r75, 1;
	not.pred 	%p12, %p11;
	@%p12 bra 	$L__BB0_13;
	add.s32 	%r76, %r90, %r5;
	mul.wide.u32 	%rd62, %r76, 4;
	add.s64 	%rd63, %rd2, %rd62;
	ld.global.f32 	%f58, [%rd63];
	mad.lo.s32 	%r77, %r90, %r44, %r4;
	mul.wide.u32 	%rd64, %r77, 4;
	add.s64 	%rd65, %rd1, %rd64;
	ld.global.f32 	%f59, [%rd65];
	fma.rn.f32 	%f67, %f58, %f59, %f67;
$L__BB0_13:
	mad.lo.s32 	%r78, %r44, %r1, %r4;
	cvta.to.global.u64 	%rd66, %rd3;
	mul.wide.u32 	%rd67, %r78, 4;
	add.s64 	%rd68, %rd66, %rd67;
	st.global.f32 	[%rd68], %f67;
$L__BB0_14:
	ret;

}
	// .globl	_Z21matrixMulKernel_tiledPfS_S_iii
.visible .entry _Z21matrixMulKernel_tiledPfS_S_iii(
	.param .u64 .ptr .align 1 _Z21matrixMulKernel_tiledPfS_S_iii_param_0,
	.param .u64 .ptr .align 1 _Z21matrixMulKernel_tiledPfS_S_iii_param_1,
	.param .u64 .ptr .align 1 _Z21matrixMulKernel_tiledPfS_S_iii_param_2,
	.param .u32 _Z21matrixMulKernel_tiledPfS_S_iii_param_3,
	.param .u32 _Z21matrixMulKernel_tiledPfS_S_iii_param_4,
	.param .u32 _Z21matrixMulKernel_tiledPfS_S_iii_param_5
)
{
	.reg .pred 	%p<2>;
	.reg .b32 	%r<27>;
	.reg .b32 	%f<3>;
	.reg .b64 	%rd<13>;

	ld.param.u64 	%rd1, [_Z21matrixMulKernel_tiledPfS_S_iii_param_0];
	ld.param.u64 	%rd2, [_Z21matrixMulKernel_tiledPfS_S_iii_param_1];
	ld.param.u64 	%rd3, [_Z21matrixMulKernel_tiledPfS_S_iii_param_2];
	ld.param.u32 	%r7, [_Z21matrixMulKernel_tiledPfS_S_iii_param_3];
	ld.param.u32 	%r8, [_Z21matrixMulKernel_tiledPfS_S_iii_param_5];
	shr.u32 	%r9, %r8, 31;
	add.s32 	%r10, %r8, %r9;
	shr.s32 	%r11, %r10, 1;
	max.s32 	%r1, %r11, 2;
	mov.u32 	%r12, %ntid.y;
	mov.u32 	%r13, %ctaid.y;
	mov.u32 	%r2, %tid.y;
	mad.lo.s32 	%r3, %r12, %r13, %r2;
	mov.u32 	%r4, %ntid.x;
	mov.u32 	%r14, %ctaid.x;
	mov.u32 	%r5, %tid.x;
	mad.lo.s32 	%r6, %r4, %r14, %r5;
	shl.b32 	%r15, %r1, 1;
	div.s32 	%r16, %r8, %r15;
	setp.eq.s32 	%p1, %r16, 0;
	@%p1 bra 	$L__BB1_2;
	shl.b32 	%r17, %r1, 3;
	cvta.to.global.u64 	%rd4, %rd1;
	cvta.to.global.u64 	%rd5, %rd2;
	mad.lo.s32 	%r18, %r7, %r3, %r5;
	mul.wide.u32 	%rd6, %r18, 4;
	add.s64 	%rd7, %rd4, %rd6;
	ld.global.f32 	%f1, [%rd7];
	mad.lo.s32 	%r19, %r2, %r4, %r5;
	shl.b32 	%r20, %r19, 2;
	mov.u32 	%r21, Total;
	add.s32 	%r22, %r21, %r20;
	st.shared.f32 	[%r22], %f1;
	mad.lo.s32 	%r23, %r8, %r2, %r6;
	mul.wide.u32 	%rd8, %r23, 4;
	add.s64 	%rd9, %rd5, %rd8;
	ld.global.f32 	%f2, [%rd9];
	add.s32 	%r24, %r22, %r17;
	st.shared.f32 	[%r24], %f2;
	bar.sync 	0;
$L__BB1_2:
	cvta.to.global.u64 	%rd10, %rd3;
	mad.lo.s32 	%r25, %r8, %r3, %r6;
	mul.wide.u32 	%rd11, %r25, 4;
	add.s64 	%rd12, %rd10, %rd11;
	mov.b32 	%r26, 0;
	st.global.u32 	[%rd12], %r26;
	ret;

}


// ===== COMPILED SASS (sm_100) =====

	.target	sm_100

	.elftype	@"ET_EXEC"


//--------------------- .note.nv.tkinfo           --------------------------
	.section	.note.nv.tkinfo,"",@"SHT_NOTE"
	.sectionflags	@"SHF_NOTE_NV_TKINFO"
	.tkinfo
        /*0018*/ 	.word	0x00000002
        /*0030*/ 	.string	""
        /*0030*/ 	.string	"ptxas"
        /*0030*/ 	.string	"Cuda compilation tools, release 13.0, V13.0.88"
        /*0030*/ 	.string	"Build cuda_13.0.r13.0/compiler.36424714_0"
        /*0030*/ 	.string	"-arch sm_100 -m 64 "



//--------------------- .note.nv.cuinfo           --------------------------
	.section	.note.nv.cuinfo,"",@"SHT_NOTE"
	.sectionflags	@"SHF_NOTE_NV_CUINFO"
        /*0018*/ 	.short	0x0002
        /*001a*/ 	.short	0x0064
        /*001c*/ 	.short	0x0082
	.zero		2


//--------------------- .nv.info                  --------------------------
	.section	.nv.info,"",@"SHT_CUDA_INFO"
	.align	4


	//----- nvinfo : EIATTR_REGCOUNT
	.align		4
        /*0000*/ 	.byte	0x04, 0x2f
        /*0002*/ 	.short	(.L_1 - .L_0)
	.align		4
.L_0:
        /*0004*/ 	.word	index@(_Z30matrixMulKernel_1thread1elemenPfS_S_iii)
        /*0008*/ 	.word	0x00000020


	//----- nvinfo : EIATTR_FRAME_SIZE
	.align		4
.L_1:
        /*000c*/ 	.byte	0x04, 0x11
        /*000e*/ 	.short	(.L_3 - .L_2)
	.align		4
.L_2:
        /*0010*/ 	.word	index@(_Z30matrixMulKernel_1thread1elemenPfS_S_iii)
        /*0014*/ 	.word	0x00000000


	//----- nvinfo : EIATTR_REGCOUNT
	.align		4
.L_3:
        /*0018*/ 	.byte	0x04, 0x2f
        /*001a*/ 	.short	(.L_5 - .L_4)
	.align		4
.L_4:
        /*001c*/ 	.word	index@(_Z21matrixMulKernel_tiledPfS_S_iii)
        /*0020*/ 	.word	0x00000011


	//----- nvinfo : EIATTR_FRAME_SIZE
	.align		4
.L_5:
        /*0024*/ 	.byte	0x04, 0x11
        /*0026*/ 	.short	(.L_7 - .L_6)
	.align		4
.L_6:
        /*0028*/ 	.word	index@(_Z21matrixMulKernel_tiledPfS_S_iii)
        /*002c*/ 	.word	0x00000000


	//----- nvinfo : EIATTR_MIN_STACK_SIZE
	.align		4
.L_7:
        /*0030*/ 	.byte	0x04, 0x12
        /*0032*/ 	.short	(.L_9 - .L_8)
	.align		4
.L_8:
        /*0034*/ 	.word	index@(_Z21matrixMulKernel_tiledPfS_S_iii)
        /*0038*/ 	.word	0x00000000


	//----- nvinfo : EIATTR_MIN_STACK_SIZE
	.align		4
.L_9:
        /*003c*/ 	.byte	0x04, 0x12
        /*003e*/ 	.short	(.L_11 - .L_10)
	.align		4
.L_10:
        /*0040*/ 	.word	index@(_Z30matrixMulKernel_1thread1elemenPfS_S_iii)
        /*0044*/ 	.word	0x00000000
.L_11:


//--------------------- .nv.compat                --------------------------
	.section	.nv.compat,"",@"SHT_CUDA_COMPAT_INFO"
	.align	4
        /*0000*/ 	.byte	0x02, 0x09, 0x00, 0x00, 0x02, 0x02, 0x01, 0x00, 0x02, 0x05, 0x05, 0x00, 0x03, 0x07, 0x01, 0x01
        /*0010*/ 	.byte	0x02, 0x03, 0x00, 0x00, 0x02, 0x06, 0x01, 0x00, 0x04, 0x0b, 0x08, 0x00, 0x09, 0x00, 0x00, 0x00
        /*0020*/ 	.byte	0x00, 0x00, 0x00, 0x00


//--------------------- .nv.info._Z21matrixMulKernel_tiledPfS_S_iii --------------------------
	.section	.nv.info._Z21matrixMulKernel_tiledPfS_S_iii,"",@"SHT_CUDA_INFO"
	.sectionflags	@""
	.align	4


	//----- nvinfo : EIATTR_CUDA_API_VERSION
	.align		4
        /*0000*/ 	.byte	0x04, 0x37
        /*0002*/ 	.short	(.L_13 - .L_12)
.L_12:
        /*0004*/ 	.word	0x00000082


	//----- nvinfo : EIATTR_KPARAM_INFO
	.align		4
.L_13:
        /*0008*/ 	.byte	0x04, 0x17
        /*000a*/ 	.short	(.L_15 - .L_14)
.L_14:
        /*000c*/ 	.word	0x00000000
        /*0010*/ 	.short	0x0005
        /*0012*/ 	.short	0x0020
        /*0014*/ 	.byte	0x00, 0xf0, 0x11, 0x00


	//----- nvinfo : EIATTR_KPARAM_INFO
	.align		4
.L_15:
        /*0018*/ 	.byte	0x04, 0x17
        /*001a*/ 	.short	(.L_17 - .L_16)
.L_16:
        /*001c*/ 	.word	0x00000000
        /*0020*/ 	.short	0x0004
        /*0022*/ 	.short	0x001c
        /*0024*/ 	.byte	0x00, 0xf0, 0x11, 0x00


	//----- nvinfo : EIATTR_KPARAM_INFO
	.align		4
.L_17:
        /*0028*/ 	.byte	0x04, 0x17
        /*002a*/ 	.short	(.L_19 - .L_18)
.L_18:
        /*002c*/ 	.word	0x00000000
        /*0030*/ 	.short	0x0003
        /*0032*/ 	.short	0x0018
        /*0034*/ 	.byte	0x00, 0xf0, 0x11, 0x00


	//----- nvinfo : EIATTR_KPARAM_INFO
	.align		4
.L_19:
        /*0038*/ 	.byte	0x04, 0x17
        /*003a*/ 	.short	(.L_21 - .L_20)
.L_20:
        /*003c*/ 	.word	0x00000000
        /*0040*/ 	.short	0x0002
        /*0042*/ 	.short	0x0010
        /*0044*/ 	.byte	0x00, 0xf5, 0x21, 0x00


	//----- nvinfo : EIATTR_KPARAM_INFO
	.align		4
.L_21:
        /*0048*/ 	.byte	0x04, 0x17
        /*004a*/ 	.short	(.L_23 - .L_22)
.L_22:
        /*004c*/ 	.word	0x00000000
        /*0050*/ 	.short	0x0001
        /*0052*/ 	.short	0x0008
        /*0054*/ 	.byte	0x00, 0xf5, 0x21, 0x00


	//----- nvinfo : EIATTR_KPARAM_INFO
	.align		4
.L_23:
        /*0058*/ 	.byte	0x04, 0x17
        /*005a*/ 	.short	(.L_25 - .L_24)
.L_24:
        /*005c*/ 	.word	0x00000000
        /*0060*/ 	.short	0x0000
        /*0062*/ 	.short	0x0000
        /*0064*/ 	.byte	0x00, 0xf5, 0x21, 0x00


	//----- nvinfo : EIATTR_SPARSE_MMA_MASK
	.align		4
.L_25:
        /*0068*/ 	.byte	0x03, 0x50
        /*006a*/ 	.short	0x0000


	//----- nvinfo : EIATTR_MAXREG_COUNT
	.align		4
        /*006c*/ 	.byte	0x03, 0x1b
        /*006e*/ 	.short	0x00ff


	//----- nvinfo : EIATTR_NUM_BARRIERS
	.align		4
        /*0070*/ 	.byte	0x02, 0x4c
        /*0072*/ 	.byte	0x01
	.zero		1


	//----- nvinfo : EIATTR_MERCURY_ISA_VERSION
	.align		4
        /*0074*/ 	.byte	0x03, 0x5f
        /*0076*/ 	.short	0x0101


	//----- nvinfo : EIATTR_VRC_CTA_INIT_COUNT
	.align		4
        /*0078*/ 	.byte	0x02, 0x4a
	.zero		1
	.zero		1


	//----- nvinfo : EIATTR_EXIT_INSTR_OFFSETS
	.align		4
        /*007c*/ 	.byte	0x04, 0x1c
        /*007e*/ 	.short	(.L_27 - .L_26)


	//   ....[0]....
.L_26:
        /*0080*/ 	.word	0x000003f0


	//----- nvinfo : EIATTR_CBANK_PARAM_SIZE
	.align		4
.L_27:
        /*0084*/ 	.byte	0x03, 0x19
        /*0086*/ 	.short	0x0024


	//----- nvinfo : EIATTR_PARAM_CBANK
	.align		4
        /*0088*/ 	.byte	0x04, 0x0a
        /*008a*/ 	.short	(.L_29 - .L_28)
	.align		4
.L_28:
        /*008c*/ 	.word	index@(.nv.constant0._Z21matrixMulKernel_tiledPfS_S_iii)
        /*0090*/ 	.short	0x0380
        /*0092*/ 	.short	0x0024


	//----- nvinfo : EIATTR_SW_WAR
	.align		4
.L_29:
        /*0094*/ 	.byte	0x04, 0x36
        /*0096*/ 	.short	(.L_31 - .L_30)
.L_30:
        /*0098*/ 	.word	0x00000008
.L_31:


//--------------------- .nv.info._Z30matrixMulKernel_1thread1elemenPfS_S_iii --------------------------
	.section	.nv.info._Z30matrixMulKernel_1thread1elemenPfS_S_iii,"",@"SHT_CUDA_INFO"
	.sectionflags	@""
	.align	4


	//----- nvinfo : EIATTR_CUDA_API_VERSION
	.align		4
        /*0000*/ 	.byte	0x04, 0x37
        /*0002*/ 	.short	(.L_33 - .L_32)
.L_32:
        /*0004*/ 	.word	0x00000082


	//----- nvinfo : EIATTR_KPARAM_INFO
	.align		4
.L_33:
        /*0008*/ 	.byte	0x04, 0x17
        /*000a*/ 	.short	(.L_35 - .L_34)
.L_34:
        /*000c*/ 	.word	0x00000000
        /*0010*/ 	.short	0x0005
        /*0012*/ 	.short	0x0020
        /*0014*/ 	.byte	0x00, 0xf0, 0x11, 0x00


	//----- nvinfo : EIATTR_KPARAM_INFO
	.align		4
.L_35:
        /*0018*/ 	.byte	0x04, 0x17
        /*001a*/ 	.short	(.L_37 - .L_36)
.L_36:
        /*001c*/ 	.word	0x00000000
        /*0020*/ 	.short	0x0004
        /*0022*/ 	.short	0x001c
        /*0024*/ 	.byte	0x00, 0xf0, 0x11, 0x00


	//----- nvinfo : EIATTR_KPARAM_INFO
	.align		4
.L_37:
        /*0028*/ 	.byte	0x04, 0x17
        /*002a*/ 	.short	(.L_39 - .L_38)
.L_38:
        /*002c*/ 	.word	0x00000000
        /*0030*/ 	.short	0x0003
        /*0032*/ 	.short	0x0018
        /*0034*/ 	.byte	0x00, 0xf0, 0x11, 0x00


	//----- nvinfo : EIATTR_KPARAM_INFO
	.align		4
.L_39:
        /*0038*/ 	.byte	0x04, 0x17
        /*003a*/ 	.short	(.L_41 - .L_40)
.L_40:
        /*003c*/ 	.word	0x00000000
        /*0040*/ 	.short	0x0002
        /*0042*/ 	.short	0x0010
        /*0044*/ 	.byte	0x00, 0xf5, 0x21, 0x00


	//----- nvinfo : EIATTR_KPARAM_INFO
	.align		4
.L_41:
        /*0048*/ 	.byte	0x04, 0x17
        /*004a*/ 	.short	(.L_43 - .L_42)
.L_42:
        /*004c*/ 	.word	0x00000000
        /*0050*/ 	.short	0x0001
        /*0052*/ 	.short	0x0008
        /*0054*/ 	.byte	0x00, 0xf5, 0x21, 0x00


	//----- nvinfo : EIATTR_KPARAM_INFO
	.align		4
.L_43:
        /*0058*/ 	.byte	0x04, 0x17
        /*005a*/ 	.short	(.L_45 - .L_44)
.L_44:
        /*005c*/ 	.word	0x00000000
        /*0060*/ 	.short	0x0000
        /*0062*/ 	.short	0x0000
        /*0064*/ 	.byte	0x00, 0xf5, 0x21, 0x00


	//----- nvinfo : EIATTR_SPARSE_MMA_MASK
	.align		4
.L_45:
        /*0068*/ 	.byte	0x03, 0x50
        /*006a*/ 	.short	0x0000


	//----- nvinfo : EIATTR_MAXREG_COUNT
	.align		4
        /*006c*/ 	.byte	0x03, 0x1b
        /*006e*/ 	.short	0x00ff


	//----- nvinfo : EIATTR_MERCURY_ISA_VERSION
	.align		4
        /*0070*/ 	.byte	0x03, 0x5f
        /*0072*/ 	.short	0x0101


	//----- nvinfo : EIATTR_VRC_CTA_INIT_COUNT
	.align		4
        /*0074*/ 	.byte	0x02, 0x4a
	.zero		1
	.zero		1


	//----- nvinfo : EIATTR_EXIT_INSTR_OFFSETS
	.align		4
        /*0078*/ 	.byte	0x04, 0x1c
        /*007a*/ 	.short	(.L_47 - .L_46)


	//   ....[0]....
.L_46:
        /*007c*/ 	.word	0x000000d0


	//   ....[1]....
        /*0080*/ 	.word	0x00000a80


	//----- nvinfo : EIATTR_CBANK_PARAM_SIZE
	.align		4
.L_47:
        /*0084*/ 	.byte	0x03, 0x19
        /*0086*/ 	.short	0x0024


	//----- nvinfo : EIATTR_PARAM_CBANK
	.align		4
        /*0088*/ 	.byte	0x04, 0x0a
        /*008a*/ 	.short	(.L_49 - .L_48)
	.align		4
.L_48:
        /*008c*/ 	.word	index@(.nv.constant0._Z30matrixMulKernel_1thread1elemenPfS_S_iii)
        /*0090*/ 	.short	0x0380
        /*0092*/ 	.short	0x0024


	//----- nvinfo : EIATTR_SW_WAR
	.align		4
.L_49:
        /*0094*/ 	.byte	0x04, 0x36
        /*0096*/ 	.short	(.L_51 - .L_50)
.L_50:
        /*0098*/ 	.word	0x00000008
.L_51:


//--------------------- .nv.callgraph             --------------------------
	.section	.nv.callgraph,"",@"SHT_CUDA_CALLGRAPH"
	.align	4
	.sectionentsize	8
	.align		4
        /*0000*/ 	.word	0x00000000
	.align		4
        /*0004*/ 	.word	0xffffffff
	.align		4
        /*0008*/ 	.word	0x00000000
	.align		4
        /*000c*/ 	.word	0xfffffffe
	.align		4
        /*0010*/ 	.word	0x00000000
	.align		4
        /*0014*/ 	.word	0xfffffffd
	.align		4
        /*0018*/ 	.word	0x00000000
	.align		4
        /*001c*/ 	.word	0xfffffffc


//--------------------- .text._Z21matrixMulKernel_tiledPfS_S_iii --------------------------
	.section	.text._Z21matrixMulKernel_tiledPfS_S_iii,"ax",@progbits
	.align	128
        .global         _Z21matrixMulKernel_tiledPfS_S_iii
        .type           _Z21matrixMulKernel_tiledPfS_S_iii,@function
        .size           _Z21matrixMulKernel_tiledPfS_S_iii,(.L_x_6 - _Z21matrixMulKernel_tiledPfS_S_iii)
        .other          _Z21matrixMulKernel_tiledPfS_S_iii,@"STO_CUDA_ENTRY STV_DEFAULT"
_Z21matrixMulKernel_tiledPfS_S_iii:
.text._Z21matrixMulKernel_tiledPfS_S_iii:
[----:B------:R-:W-:Y:S08]  /*0000*/  LDC R1, c[0x0][0x37c] ;  /* 0x0000df00ff017b82 */ /* 0x000ff00000000800 */
[----:B------:R-:W0:Y:S01]  /*0010*/  LDC R0, c[0x0][0x3a0] ;  /* 0x0000e800ff007b82 */ /* 0x000e220000000800 */
[----:B------:R-:W1:Y:S01]  /*0020*/  S2R R14, SR_TID.X ;  /* 0x00000000000e7919 */ /* 0x000e620000002100 */
[----:B------:R-:W2:Y:S01]  /*0030*/  LDCU UR4, c[0x0][0x364] ;  /* 0x00006c80ff0477ac */ /* 0x000ea20008000800 */
[----:B------:R-:W1:Y:S01]  /*0040*/  LDCU UR5, c[0x0][0x360] ;  /* 0x00006c00ff0577ac */ /* 0x000e620008000800 */
[----:B------:R-:W3:Y:S01]  /*0050*/  LDCU.64 UR6, c[0x0][0x358] ;  /* 0x00006b00ff0677ac */ /* 0x000ee20008000a00 */
[----:B0-----:R-:W-:-:S02]  /*0060*/  LEA.HI R2, R0, R0, RZ, 0x1 ;  /* 0x0000000000027211 */ /* 0x001fc400078f08ff */
[----:B------:R-:W-:Y:S02]  /*0070*/  IABS R10, R0 ;  /* 0x00000000000a7213 */ /* 0x000fe40000000000 */
[----:B------:R-:W-:-:S04]  /*0080*/  SHF.R.S32.HI R2, RZ, 0x1, R2 ;  /* 0x00000001ff027819 */ /* 0x000fc80000011402 */
[----:B------:R-:W-:-:S05]  /*0090*/  VIMNMX R2, PT, PT, R2, 0x2, !PT ;  /* 0x0000000202027848 */ /* 0x000fca0007fe0100 */
[----:B------:R-:W-:-:S05]  /*00a0*/  IMAD.SHL.U32 R3, R2, 0x2, RZ ;  /* 0x0000000202037824 */ /* 0x000fca00078e00ff */
[-C--:B------:R-:W-:Y:S02]  /*00b0*/  IABS R7, R3.reuse ;  /* 0x0000000300077213 */ /* 0x080fe40000000000 */
[----:B------:R-:W-:Y:S02]  /*00c0*/  IABS R11, R3 ;  /* 0x00000003000b7213 */ /* 0x000fe40000000000 */
[----:B------:R-:W0:Y:S08]  /*00d0*/  I2F.RP R6, R7 ;  /* 0x0000000700067306 */ /* 0x000e300000209400 */
[----:B0-----:R-:W0:Y:S02]  /*00e0*/  MUFU.RCP R6, R6 ;  /* 0x0000000600067308 */ /* 0x001e240000001000 */
[----:B0-----:R-:W-:-:S02]  /*00f0*/  VIADD R4, R6, 0xffffffe ;  /* 0x0ffffffe06047836 */ /* 0x001fc40000000000 */
[----:B------:R-:W-:-:S04]  /*0100*/  IMAD.MOV R6, RZ, RZ, -R11 ;  /* 0x000000ffff067224 */ /* 0x000fc800078e0a0b */
[----:B------:R0:W4:Y:S01]  /*0110*/  F2I.FTZ.U32.TRUNC.NTZ R5, R4 ;  /* 0x0000000400057305 */ /* 0x000122000021f000 */
[----:B------:R-:W1:Y:S01]  /*0120*/  S2R R11, SR_CTAID.X ;  /* 0x00000000000b7919 */ /* 0x000e620000002500 */
[----:B0-----:R-:W-:Y:S01]  /*0130*/  HFMA2 R4, -RZ, RZ, 0, 0 ;  /* 0x00000000ff047431 */ /* 0x001fe200000001ff */
[----:B----4-:R-:W-:-:S05]  /*0140*/  IADD3 R8, PT, PT, RZ, -R5, RZ ;  /* 0x80000005ff087210 */ /* 0x010fca0007ffe0ff */
[----:B------:R-:W-:Y:S02]  /*0150*/  IMAD R9, R8, R7, RZ ;  /* 0x0000000708097224 */ /* 0x000fe400078e02ff */
[----:B------:R-:W-:Y:S02]  /*0160*/  IMAD.MOV.U32 R8, RZ, RZ, R10 ;  /* 0x000000ffff087224 */ /* 0x000fe400078e000a */
[----:B------:R-:W-:Y:S01]  /*0170*/  IMAD.HI.U32 R5, R5, R9, R4 ;  /* 0x0000000905057227 */ /* 0x000fe200078e0004 */
[----:B------:R-:W0:Y:S05]  /*0180*/  S2R R10, SR_TID.Y ;  /* 0x00000000000a7919 */ /* 0x000e2a0000002200 */
[----:B------:R-:W-:-:S04]  /*0190*/  IMAD.HI.U32 R5, R5, R8, RZ ;  /* 0x0000000805057227 */ /* 0x000fc800078e00ff */
[----:B------:R-:W-:Y:S02]  /*01a0*/  IMAD R4, R5, R6, R8 ;  /* 0x0000000605047224 */ /* 0x000fe400078e0208 */
[----:B------:R-:W4:Y:S01]  /*01b0*/  LDC.64 R8, c[0x0][0x388] ;  /* 0x0000e200ff087b82 */ /* 0x000f220000000a00 */
[----:B-1----:R-:W-:Y:S02]  /*01c0*/  IMAD R11, R11, UR5, R14 ;  /* 0x000000050b0b7c24 */ /* 0x002fe4000f8e020e */
[----:B------:R-:W-:-:S13]  /*01d0*/  ISETP.GT.U32.AND P2, PT, R7, R4, PT ;  /* 0x000000040700720c */ /* 0x000fda0003f44070 */
[-C--:B------:R-:W-:Y:S01]  /*01e0*/  @!P2 IADD3 R4, PT, PT, R4, -R7.reuse, RZ ;  /* 0x800000070404a210 */ /* 0x080fe20007ffe0ff */
[----:B------:R-:W-:Y:S01]  /*01f0*/  @!P2 VIADD R5, R5, 0x1 ;  /* 0x000000010505a836 */ /* 0x000fe20000000000 */
[C---:B------:R-:W-:Y:S02]  /*0200*/  ISETP.NE.AND P2, PT, R3.reuse, RZ, PT ;  /* 0x000000ff0300720c */ /* 0x040fe40003f45270 */
[----:B------:R-:W-:Y:S02]  /*0210*/  ISETP.GE.U32.AND P0, PT, R4, R7, PT ;  /* 0x000000070400720c */ /* 0x000fe40003f06070 */
[----:B------:R-:W-:Y:S01]  /*0220*/  LOP3.LUT R4, R3, R0, RZ, 0x3c, !PT ;  /* 0x0000000003047212 */ /* 0x000fe200078e3cff */
[----:B------:R-:W1:Y:S03]  /*0230*/  LDC.64 R6, c[0x0][0x380] ;  /* 0x0000e000ff067b82 */ /* 0x000e660000000a00 */
[----:B------:R-:W-:-:S07]  /*0240*/  ISETP.GE.AND P1, PT, R4, RZ, PT ;  /* 0x000000ff0400720c */ /* 0x000fce0003f26270 */
[----:B------:R-:W-:-:S06]  /*0250*/  @P0 IADD3 R5, PT, PT, R5, 0x1, RZ ;  /* 0x0000000105050810 */ /* 0x000fcc0007ffe0ff */
[----:B------:R-:W-:Y:S01]  /*0260*/  @!P1 IMAD.MOV R5, RZ, RZ, -R5 ;  /* 0x000000ffff059224 */ /* 0x000fe200078e0a05 */
[----:B------:R-:W-:Y:S02]  /*0270*/  @!P2 LOP3.LUT R5, RZ, R3, RZ, 0x33, !PT ;  /* 0x00000003ff05a212 */ /* 0x000fe400078e33ff */
[----:B------:R-:W2:Y:S02]  /*0280*/  S2R R3, SR_CTAID.Y ;  /* 0x0000000000037919 */ /* 0x000ea40000002600 */
[----:B------:R-:W-:-:S13]  /*0290*/  ISETP.NE.AND P0, PT, R5, RZ, PT ;  /* 0x000000ff0500720c */ /* 0x000fda0003f05270 */
[----:B------:R-:W5:Y:S01]  /*02a0*/  @P0 LDC R5, c[0x0][0x398] ;  /* 0x0000e600ff050b82 */ /* 0x000f620000000800 */
[----:B0-----:R-:W-:-:S04]  /*02b0*/  @P0 IMAD R13, R10, R0, R11 ;  /* 0x000000000a0d0224 */ /* 0x001fc800078e020b */
[----:B----4-:R-:W-:-:S06]  /*02c0*/  @P0 IMAD.WIDE.U32 R8, R13, 0x4, R8 ;  /* 0x000000040d080825 */ /* 0x010fcc00078e0008 */
[----:B---3--:R-:W3:Y:S01]  /*02d0*/  @P0 LDG.E R8, desc[UR6][R8.64] ;  /* 0x0000000608080981 */ /* 0x008ee2000c1e1900 */
[----:B--2---:R-:W-:-:S04]  /*02e0*/  IMAD R3, R3, UR4, R10 ;  /* 0x0000000403037c24 */ /* 0x004fc8000f8e020a */
[----:B-----5:R-:W-:-:S04]  /*02f0*/  @P0 IMAD R5, R3, R5, R14 ;  /* 0x0000000503050224 */ /* 0x020fc800078e020e */
[----:B-1----:R-:W-:Y:S01]  /*0300*/  @P0 IMAD.WIDE.U32 R6, R5, 0x4, R6 ;  /* 0x0000000405060825 */ /* 0x002fe200078e0006 */
[----:B------:R-:W0:Y:S01]  /*0310*/  @P0 S2R R13, SR_CgaCtaId ;  /* 0x00000000000d0919 */ /* 0x000e220000008800 */
[----:B------:R-:W-:Y:S01]  /*0320*/  @P0 MOV R12, 0x400 ;  /* 0x00000400000c0802 */ /* 0x000fe20000000f00 */
[----:B------:R-:W1:Y:S03]  /*0330*/  LDC.64 R4, c[0x0][0x390] ;  /* 0x0000e400ff047b82 */ /* 0x000e660000000a00 */
[----:B------:R-:W2:Y:S01]  /*0340*/  @P0 LDG.E R6, desc[UR6][R6.64] ;  /* 0x0000000606060981 */ /* 0x000ea2000c1e1900 */
[----:B------:R-:W-:Y:S02]  /*0350*/  @P0 IMAD R10, R10, UR5, R14 ;  /* 0x000000050a0a0c24 */ /* 0x000fe4000f8e020e */
[----:B------:R-:W-:Y:S01]  /*0360*/  IMAD R11, R3, R0, R11 ;  /* 0x00000000030b7224 */ /* 0x000fe200078e020b */
[----:B0-----:R-:W-:-:S04]  /*0370*/  @P0 LEA R13, R13, R12, 0x18 ;  /* 0x0000000c0d0d0211 */ /* 0x001fc800078ec0ff */
[----:B------:R-:W-:-:S05]  /*0380*/  @P0 LEA R13, R10, R13, 0x2 ;  /* 0x0000000d0a0d0211 */ /* 0x000fca00078e10ff */
[----:B------:R-:W-:Y:S02]  /*0390*/  @P0 IMAD R3, R2, 0x8, R13 ;  /* 0x0000000802030824 */ /* 0x000fe400078e020d */
[----:B-1----:R-:W-:Y:S01]  /*03a0*/  IMAD.WIDE.U32 R4, R11, 0x4, R4 ;  /* 0x000000040b047825 */ /* 0x002fe200078e0004 */
[----:B--2---:R-:W-:Y:S04]  /*03b0*/  @P0 STS [R13], R6 ;  /* 0x000000060d000388 */ /* 0x004fe80000000800 */
[----:B---3--:R-:W-:Y:S01]  /*03c0*/  @P0 STS [R3], R8 ;  /* 0x0000000803000388 */ /* 0x008fe20000000800 */
[----:B------:R-:W-:Y:S06]  /*03d0*/  @P0 BAR.SYNC.DEFER_BLOCKING 0x0 ;  /* 0x0000000000000b1d */ /* 0x000fec0000010000 */
[----:B------:R-:W-:Y:S01]  /*03e0*/  STG.E desc[UR6][R4.64], RZ ;  /* 0x000000ff04007986 */ /* 0x000fe2000c101906 */
[----:B------:R-:W-:Y:S05]  /*03f0*/  EXIT ;  /* 0x000000000000794d */ /* 0x000fea0003800000 */
.L_x_0:
[----:B------:R-:W-:-:S00]  /*0400*/  BRA `(.L_x_0) ;  /* 0xfffffffc00fc7947 */ /* 0x000fc0000383ffff */
[----:B------:R-:W-:-:S00]  /*0410*/  NOP ;  /* 0x0000000000007918 */ /* 0x000fc00000000000 */
        /* <DEDUP_REMOVED lines=14> */
.L_x_6:


//--------------------- .text._Z30matrixMulKernel_1thread1elemenPfS_S_iii --------------------------
	.section	.text._Z30matrixMulKernel_1thread1elemenPfS_S_iii,"ax",@progbits
	.align	128
        .global         _Z30matrixMulKernel_1thread1elemenPfS_S_iii
        .type           _Z30matrixMulKernel_1thread1elemenPfS_S_iii,@function
        .size           _Z30matrixMulKernel_1thread1elemenPfS_S_iii,(.L_x_7 - _Z30matrixMulKernel_1thread1elemenPfS_S_iii)
        .other          _Z30matrixMulKernel_1thread1elemenPfS_S_iii,@"STO_CUDA_ENTRY STV_DEFAULT"
_Z30matrixMulKernel_1thread1elemenPfS_S_iii:
.text._Z30matrixMulKernel_1thread1elemenPfS_S_iii:
[----:B------:R-:W-:Y:S01]  /*0000*/  LDC R1, c[0x0][0x37c] ;  /* 0x0000df00ff017b82 */ /* 0x000fe20000000800 */
[----:B------:R-:W0:Y:S07]  /*0010*/  S2R R0, SR_CTAID.Y ;  /* 0x0000000000007919 */ /* 0x000e2e0000002600 */
[----:B------:R-:W1:Y:S01]  /*0020*/  S2UR UR5, SR_CTAID.X ;  /* 0x00000000000579c3 */ /* 0x000e620000002500 */
[----:B------:R-:W0:Y:S01]  /*0030*/  LDCU UR6, c[0x0][0x364] ;  /* 0x00006c80ff0677ac */ /* 0x000e220008000800 */
[----:B------:R-:W0:Y:S01]  /*0040*/  S2R R3, SR_TID.Y ;  /* 0x0000000000037919 */ /* 0x000e220000002200 */
[----:B------:R-:W1:Y:S01]  /*0050*/  LDCU UR4, c[0x0][0x360] ;  /* 0x00006c00ff0477ac */ /* 0x000e620008000800 */
[----:B------:R-:W2:Y:S01]  /*0060*/  S2R R4, SR_TID.X ;  /* 0x0000000000047919 */ /* 0x000ea20000002100 */
[----:B------:R-:W3:Y:S01]  /*0070*/  LDCU.64 UR8, c[0x0][0x398] ;  /* 0x00007300ff0877ac */ /* 0x000ee20008000a00 */
[----:B-1----:R-:W-:Y:S01]  /*0080*/  UIMAD UR4, UR4, UR5, URZ ;  /* 0x00000005040472a4 */ /* 0x002fe2000f8e02ff */
[----:B0-----:R-:W-:-:S05]  /*0090*/  IMAD R0, R0, UR6, R3 ;  /* 0x0000000600007c24 */ /* 0x001fca000f8e0203 */
[----:B--2---:R-:W-:Y:S02]  /*00a0*/  IADD3 R2, PT, PT, R4, UR4, RZ ;  /* 0x0000000404027c10 */ /* 0x004fe4000fffe0ff */
[----:B---3--:R-:W-:-:S04]  /*00b0*/  ISETP.GE.U32.AND P0, PT, R0, UR9, PT ;  /* 0x0000000900007c0c */ /* 0x008fc8000bf06070 */
[----:B------:R-:W-:-:S13]  /*00c0*/  ISETP.GE.U32.OR P0, PT, R2, UR8, P0 ;  /* 0x0000000802007c0c */ /* 0x000fda0008706470 */
[----:B------:R-:W-:Y:S05]  /*00d0*/  @P0 EXIT ;  /* 0x000000000000094d */ /* 0x000fea0003800000 */
[----:B------:R-:W0:Y:S01]  /*00e0*/  LDC R3, c[0x0][0x3a0] ;  /* 0x0000e800ff037b82 */ /* 0x000e220000000800 */
[----:B------:R-:W1:Y:S01]  /*00f0*/  LDCU.64 UR6, c[0x0][0x358] ;  /* 0x00006b00ff0677ac */ /* 0x000e620008000a00 */
[----:B------:R-:W-:Y:S01]  /*0100*/  HFMA2 R26, -RZ, RZ, 0, 0 ;  /* 0x00000000ff1a7431 */ /* 0x000fe200000001ff */
[----:B0-----:R-:W-:-:S13]  /*0110*/  ISETP.NE.AND P0, PT, R3, RZ, PT ;  /* 0x000000ff0300720c */ /* 0x001fda0003f05270 */
[----:B-1----:R-:W-:Y:S05]  /*0120*/  @!P0 BRA `(.L_x_1) ;  /* 0x0000000800448947 */ /* 0x002fea0003800000 */
[C---:B------:R-:W-:Y:S02]  /*0130*/  ISETP.GE.U32.AND P1, PT, R3.reuse, 0x8, PT ;  /* 0x000000080300780c */ /* 0x040fe40003f26070 */
[----:B------:R-:W-:Y:S02]  /*0140*/  LOP3.LUT R5, R3, 0x7, RZ, 0xc0, !PT ;  /* 0x0000000703057812 */ /* 0x000fe400078ec0ff */
[----:B------:R-:W-:Y:S02]  /*0150*/  MOV R26, RZ ;  /* 0x000000ff001a7202 */ /* 0x000fe40000000f00 */
[----:B------:R-:W-:Y:S02]  /*0160*/  ISETP.NE.AND P0, PT, R5, RZ, PT ;  /* 0x000000ff0500720c */ /* 0x000fe40003f05270 */
[----:B------:R-:W-:-:S05]  /*0170*/  MOV R6, RZ ;  /* 0x000000ff00067202 */ /* 0x000fca0000000f00 */
[----:B------:R-:W-:Y:S06]  /*0180*/  @!P1 BRA `(.L_x_2) ;  /* 0x0000000400249947 */ /* 0x000fec0003800000 */
[C---:B------:R-:W-:Y:S01]  /*0190*/  LOP3.LUT R6, R3.reuse, 0xfffffff8, RZ, 0xc0, !PT ;  /* 0xfffffff803067812 */ /* 0x040fe200078ec0ff */
[C---:B------:R-:W-:Y:S01]  /*01a0*/  IMAD R8, R3.reuse, 0x3, R2 ;  /* 0x0000000303087824 */ /* 0x040fe200078e0202 */
[C---:B------:R-:W-:Y:S01]  /*01b0*/  IADD3 R4, PT, PT, R3.reuse, UR4, R4 ;  /* 0x0000000403047c10 */ /* 0x040fe2000fffe004 */
[C-C-:B------:R-:W-:Y:S01]  /*01c0*/  IMAD R10, R3.reuse, 0x5, R2.reuse ;  /* 0x00000005030a7824 */ /* 0x140fe200078e0202 */
[CC--:B------:R-:W-:Y:S01]  /*01d0*/  LEA R7, R3.reuse, R2.reuse, 0x1 ;  /* 0x0000000203077211 */ /* 0x0c0fe200078e08ff */
[C-C-:B------:R-:W-:Y:S01]  /*01e0*/  IMAD R11, R3.reuse, 0x6, R2.reuse ;  /* 0x00000006030b7824 */ /* 0x140fe200078e0202 */
[CC--:B------:R-:W-:Y:S01]  /*01f0*/  LEA R9, R3.reuse, R2.reuse, 0x2 ;  /* 0x0000000203097211 */ /* 0x0c0fe200078e10ff */
[----:B------:R-:W-:Y:S01]  /*0200*/  IMAD R18, R3, 0x7, R2 ;  /* 0x0000000703127824 */ /* 0x000fe200078e0202 */
[----:B------:R-:W-:Y:S01]  /*0210*/  MOV R26, RZ ;  /* 0x000000ff001a7202 */ /* 0x000fe20000000f00 */
[----:B------:R-:W-:Y:S01]  /*0220*/  IMAD R20, R0, R3, 0x3 ;  /* 0x0000000300147424 */ /* 0x000fe200078e0203 */
[----:B------:R-:W-:-:S02]  /*0230*/  MOV R19, R2 ;  /* 0x0000000200137202 */ /* 0x000fc40000000f00 */
[----:B------:R-:W-:-:S07]  /*0240*/  IADD3 R21, PT, PT, -R6, RZ, RZ ;  /* 0x000000ff06157210 */ /* 0x000fce0007ffe1ff */
.L_x_3:
[----:B------:R-:W0:Y:S01]  /*0250*/  LDC.64 R12, c[0x0][0x380] ;  /* 0x0000e000ff0c7b82 */ /* 0x000e220000000a00 */
[C---:B------:R-:W-:Y:S02]  /*0260*/  IADD3 R25, PT, PT, R20.reuse, -0x3, RZ ;  /* 0xfffffffd14197810 */ /* 0x040fe40007ffe0ff */
[----:B------:R-:W-:-:S05]  /*0270*/  IADD3 R23, PT, PT, R20, -0x2, RZ ;  /* 0xfffffffe14177810 */ /* 0x000fca0007ffe0ff */
[----:B------:R-:W1:Y:S01]  /*0280*/  LDC.64 R14, c[0x0][0x388] ;  /* 0x0000e200ff0e7b82 */ /* 0x000e620000000a00 */
[----:B0-----:R-:W-:-:S04]  /*0290*/  IMAD.WIDE.U32 R24, R25, 0x4, R12 ;  /* 0x0000000419187825 */ /* 0x001fc800078e000c */
[----:B------:R-:W-:Y:S02]  /*02a0*/  IMAD.WIDE.U32 R22, R23, 0x4, R12 ;  /* 0x0000000417167825 */ /* 0x000fe400078e000c */
[----:B------:R-:W2:Y:S02]  /*02b0*/  LDG.E R25, desc[UR6][R24.64] ;  /* 0x0000000618197981 */ /* 0x000ea4000c1e1900 */
[--C-:B-1----:R-:W-:Y:S02]  /*02c0*/  IMAD.WIDE.U32 R16, R19, 0x4, R14.reuse ;  /* 0x0000000413107825 */ /* 0x102fe400078e000e */
[----:B------:R-:W3:Y:S04]  /*02d0*/  LDG.E R27, desc[UR6][R22.64] ;  /* 0x00000006161b7981 */ /* 0x000ee8000c1e1900 */
[----:B------:R0:W2:Y:S02]  /*02e0*/  LDG.E R29, desc[UR6][R16.64] ;  /* 0x00000006101d7981 */ /* 0x0000a4000c1e1900 */
[----:B0-----:R-:W-:-:S05]  /*02f0*/  IMAD.WIDE.U32 R16, R4, 0x4, R14 ;  /* 0x0000000404107825 */ /* 0x001fca00078e000e */
[----:B------:R0:W3:Y:S01]  /*0300*/  LDG.E R28, desc[UR6][R16.64] ;  /* 0x00000006101c7981 */ /* 0x0000e2000c1e1900 */
[----:B------:R-:W-:-:S05]  /*0310*/  IADD3 R23, PT, PT, R20, -0x1, RZ ;  /* 0xffffffff14177810 */ /* 0x000fca0007ffe0ff */
[----:B------:R-:W-:-:S04]  /*0320*/  IMAD.WIDE.U32 R22, R23, 0x4, R12 ;  /* 0x0000000417167825 */ /* 0x000fc800078e000c */
[----:B0-----:R-:W-:-:S04]  /*0330*/  IMAD.WIDE.U32 R16, R7, 0x4, R14 ;  /* 0x0000000407107825 */ /* 0x001fc800078e000e */
[----:B--2---:R-:W-:Y:S02]  /*0340*/  FFMA R29, R25, R29, R26 ;  /* 0x0000001d191d7223 */ /* 0x004fe4000000001a */
[----:B------:R0:W2:Y:S04]  /*0350*/  LDG.E R26, desc[UR6][R22.64] ;  /* 0x00000006161a7981 */ /* 0x0000a8000c1e1900 */
[----:B------:R1:W2:Y:S01]  /*0360*/  LDG.E R25, desc[UR6][R16.64] ;  /* 0x0000000610197981 */ /* 0x0002a2000c1e1900 */
[----:B0-----:R-:W-:-:S04]  /*0370*/  IMAD.WIDE.U32 R22, R20, 0x4, R12 ;  /* 0x0000000414167825 */ /* 0x001fc800078e000c */
[----:B-1----:R-:W-:-:S04]  /*0380*/  IMAD.WIDE.U32 R16, R8, 0x4, R14 ;  /* 0x0000000408107825 */ /* 0x002fc800078e000e */
[----:B---3--:R-:W-:Y:S01]  /*0390*/  FFMA R27, R27, R28, R29 ;  /* 0x0000001c1b1b7223 */ /* 0x008fe2000000001d */
[----:B------:R-:W3:Y:S04]  /*03a0*/  LDG.E R24, desc[UR6][R22.64] ;  /* 0x0000000616187981 */ /* 0x000ee8000c1e1900 */
[----:B------:R0:W3:Y:S01]  /*03b0*/  LDG.E R28, desc[UR6][R16.64] ;  /* 0x00000006101c7981 */ /* 0x0000e2000c1e1900 */
[----:B------:R-:W-:-:S05]  /*03c0*/  IADD3 R29, PT, PT, R20, 0x2, RZ ;  /* 0x00000002141d7810 */ /* 0x000fca0007ffe0ff */
[----:B0-----:R-:W-:Y:S01]  /*03d0*/  IMAD.WIDE.U32 R16, R29, 0x4, R12 ;  /* 0x000000041d107825 */ /* 0x001fe200078e000c */
[----:B------:R-:W-:-:S04]  /*03e0*/  IADD3 R29, PT, PT, R20, 0x3, RZ ;  /* 0x00000003141d7810 */ /* 0x000fc80007ffe0ff */
[----:B------:R0:W4:Y:S02]  /*03f0*/  LDG.E R23, desc[UR6][R16.64] ;  /* 0x0000000610177981 */ /* 0x000124000c1e1900 */
[----:B0-----:R-:W-:-:S04]  /*0400*/  IMAD.WIDE.U32 R16, R10, 0x4, R14 ;  /* 0x000000040a107825 */ /* 0x001fc800078e000e */
[----:B--2---:R-:W-:Y:S01]  /*0410*/  FFMA R25, R26, R25, R27 ;  /* 0x000000191a197223 */ /* 0x004fe2000000001b */
[----:B------:R-:W-:-:S03]  /*0420*/  IADD3 R27, PT, PT, R20, 0x1, RZ ;  /* 0x00000001141b7810 */ /* 0x000fc60007ffe0ff */
[----:B---3--:R-:W-:Y:S02]  /*0430*/  FFMA R22, R24, R28, R25 ;  /* 0x0000001c18167223 */ /* 0x008fe40000000019 */
[----:B------:R-:W-:-:S06]  /*0440*/  IMAD.WIDE.U32 R24, R27, 0x4, R12 ;  /* 0x000000041b187825 */ /* 0x000fcc00078e000c */
[----:B------:R-:W2:Y:S01]  /*0450*/  LDG.E R25, desc[UR6][R24.64] ;  /* 0x0000000618197981 */ /* 0x000ea2000c1e1900 */
[----:B------:R-:W-:-:S06]  /*0460*/  IMAD.WIDE.U32 R26, R9, 0x4, R14 ;  /* 0x00000004091a7825 */ /* 0x000fcc00078e000e */
[----:B------:R-:W2:Y:S04]  /*0470*/  LDG.E R26, desc[UR6][R26.64] ;  /* 0x000000061a1a7981 */ /* 0x000ea8000c1e1900 */
[----:B------:R0:W4:Y:S02]  /*0480*/  LDG.E R24, desc[UR6][R16.64] ;  /* 0x0000000610187981 */ /* 0x000124000c1e1900 */
[----:B0-----:R-:W-:Y:S01]  /*0490*/  IMAD.WIDE.U32 R16, R29, 0x4, R12 ;  /* 0x000000041d107825 */ /* 0x001fe200078e000c */
[----:B------:R-:W-:-:S05]  /*04a0*/  IADD3 R29, PT, PT, R20, 0x4, RZ ;  /* 0x00000004141d7810 */ /* 0x000fca0007ffe0ff */
[----:B------:R-:W-:Y:S01]  /*04b0*/  IMAD.WIDE.U32 R12, R29, 0x4, R12 ;  /* 0x000000041d0c7825 */ /* 0x000fe200078e000c */
[----:B------:R-:W3:Y:S04]  /*04c0*/  LDG.E R16, desc[UR6][R16.64] ;  /* 0x0000000610107981 */ /* 0x000ee8000c1e1900 */
[----:B------:R0:W5:Y:S02]  /*04d0*/  LDG.E R28, desc[UR6][R12.64] ;  /* 0x000000060c1c7981 */ /* 0x000164000c1e1900 */
[----:B0-----:R-:W-:-:S04]  /*04e0*/  IMAD.WIDE.U32 R12, R11, 0x4, R14 ;  /* 0x000000040b0c7825 */ /* 0x001fc800078e000e */
[----:B------:R-:W-:Y:S01]  /*04f0*/  IMAD.WIDE.U32 R14, R18, 0x4, R14 ;  /* 0x00000004120e7825 */ /* 0x000fe200078e000e */
[----:B------:R-:W3:Y:S05]  /*0500*/  LDG.E R29, desc[UR6][R12.64] ;  /* 0x000000060c1d7981 */ /* 0x000eea000c1e1900 */
[----:B------:R-:W5:Y:S01]  /*0510*/  LDG.E R14, desc[UR6][R14.64] ;  /* 0x000000060e0e7981 */ /* 0x000f62000c1e1900 */
[----:B------:R-:W-:-:S04]  /*0520*/  IADD3 R21, PT, PT, R21, 0x8, RZ ;  /* 0x0000000815157810 */ /* 0x000fc80007ffe0ff */
[----:B------:R-:W-:Y:S02]  /*0530*/  ISETP.NE.AND P1, PT, R21, RZ, PT ;  /* 0x000000ff1500720c */ /* 0x000fe40003f25270 */
[----:B------:R-:W-:Y:S02]  /*0540*/  IADD3 R20, PT, PT, R20, 0x8, RZ ;  /* 0x0000000814147810 */ /* 0x000fe40007ffe0ff */
[C---:B------:R-:W-:Y:S02]  /*0550*/  LEA R4, R3.reuse, R4, 0x3 ;  /* 0x0000000403047211 */ /* 0x040fe400078e18ff */
[C---:B------:R-:W-:Y:S02]  /*0560*/  LEA R7, R3.reuse, R7, 0x3 ;  /* 0x0000000703077211 */ /* 0x040fe400078e18ff */
[C---:B------:R-:W-:Y:S02]  /*0570*/  LEA R8, R3.reuse, R8, 0x3 ;  /* 0x0000000803087211 */ /* 0x040fe400078e18ff */
[----:B------:R-:W-:-:S02]  /*0580*/  LEA R9, R3, R9, 0x3 ;  /* 0x0000000903097211 */ /* 0x000fc400078e18ff */
[C---:B------:R-:W-:Y:S02]  /*0590*/  LEA R10, R3.reuse, R10, 0x3 ;  /* 0x0000000a030a7211 */ /* 0x040fe400078e18ff */
[C---:B------:R-:W-:Y:S02]  /*05a0*/  LEA R11, R3.reuse, R11, 0x3 ;  /* 0x0000000b030b7211 */ /* 0x040fe400078e18ff */
[C---:B------:R-:W-:Y:S02]  /*05b0*/  LEA R18, R3.reuse, R18, 0x3 ;  /* 0x0000001203127211 */ /* 0x040fe400078e18ff */
[----:B------:R-:W-:Y:S01]  /*05c0*/  LEA R19, R3, R19, 0x3 ;  /* 0x0000001303137211 */ /* 0x000fe200078e18ff */
[----:B--2---:R-:W-:-:S04]  /*05d0*/  FFMA R22, R25, R26, R22 ;  /* 0x0000001a19167223 */ /* 0x004fc80000000016 */
[----:B----4-:R-:W-:-:S04]  /*05e0*/  FFMA R23, R23, R24, R22 ;  /* 0x0000001817177223 */ /* 0x010fc80000000016 */
[----:B---3--:R-:W-:-:S04]  /*05f0*/  FFMA R23, R16, R29, R23 ;  /* 0x0000001d10177223 */ /* 0x008fc80000000017 */
[----:B-----5:R-:W-:Y:S01]  /*0600*/  FFMA R26, R28, R14, R23 ;  /* 0x0000000e1c1a7223 */ /* 0x020fe20000000017 */
[----:B------:R-:W-:Y:S06]  /*0610*/  @P1 BRA `(.L_x_3) ;  /* 0xfffffffc000c1947 */ /* 0x000fec000383ffff */
.L_x_2:
[----:B------:R-:W-:Y:S05]  /*0620*/  @!P0 BRA `(.L_x_1) ;  /* 0x0000000400048947 */ /* 0x000fea0003800000 */
[----:B------:R-:W-:Y:S02]  /*0630*/  ISETP.GE.U32.AND P0, PT, R5, 0x4, PT ;  /* 0x000000040500780c */ /* 0x000fe40003f06070 */
[----:B------:R-:W-:-:S04]  /*0640*/  LOP3.LUT R20, R3, 0x3, RZ, 0xc0, !PT ;  /* 0x0000000303147812 */ /* 0x000fc800078ec0ff */
[----:B------:R-:W-:-:S07]  /*0650*/  ISETP.NE.AND P1, PT, R20, RZ, PT ;  /* 0x000000ff1400720c */ /* 0x000fce0003f25270 */
[----:B------:R-:W-:Y:S06]  /*0660*/  @!P0 BRA `(.L_x_4) ;  /* 0x00000000007c8947 */ /* 0x000fec0003800000 */
[----:B------:R-:W0:Y:S01]  /*0670*/  LDC.64 R4, c[0x0][0x388] ;  /* 0x0000e200ff047b82 */ /* 0x000e220000000a00 */
[-C--:B------:R-:W-:Y:S02]  /*0680*/  IMAD R11, R0, R3.reuse, R6 ;  /* 0x00000003000b7224 */ /* 0x080fe400078e0206 */
[----:B------:R-:W-:-:S03]  /*0690*/  IMAD R10, R6, R3, R2 ;  /* 0x00000003060a7224 */ /* 0x000fc600078e0202 */
[C---:B------:R-:W-:Y:S02]  /*06a0*/  IADD3 R19, PT, PT, R11.reuse, 0x1, RZ ;  /* 0x000000010b137810 */ /* 0x040fe40007ffe0ff */
[----:B------:R-:W1:Y:S01]  /*06b0*/  LDC.64 R8, c[0x0][0x380] ;  /* 0x0000e000ff087b82 */ /* 0x000e620000000a00 */
[C---:B------:R-:W-:Y:S02]  /*06c0*/  IADD3 R13, PT, PT, R11.reuse, 0x2, RZ ;  /* 0x000000020b0d7810 */ /* 0x040fe40007ffe0ff */
[----:B------:R-:W-:Y:S01]  /*06d0*/  IADD3 R25, PT, PT, R11, 0x3, RZ ;  /* 0x000000030b197810 */ /* 0x000fe20007ffe0ff */
[C---:B0-----:R-:W-:Y:S01]  /*06e0*/  IMAD.WIDE.U32 R16, R10.reuse, 0x4, R4 ;  /* 0x000000040a107825 */ /* 0x041fe200078e0004 */
[----:B------:R-:W-:-:S04]  /*06f0*/  IADD3 R10, PT, PT, R10, R3, RZ ;  /* 0x000000030a0a7210 */ /* 0x000fc80007ffe0ff */
[CC--:B------:R-:W-:Y:S01]  /*0700*/  IADD3 R21, PT, PT, R10.reuse, R3.reuse, RZ ;  /* 0x000000030a157210 */ /* 0x0c0fe20007ffe0ff */
[--C-:B-1----:R-:W-:Y:S01]  /*0710*/  IMAD.WIDE.U32 R22, R11, 0x4, R8.reuse ;  /* 0x000000040b167825 */ /* 0x102fe200078e0008 */
[----:B------:R-:W2:Y:S03]  /*0720*/  LDG.E R16, desc[UR6][R16.64] ;  /* 0x0000000610107981 */ /* 0x000ea6000c1e1900 */
[----:B------:R-:W-:Y:S01]  /*0730*/  IMAD.WIDE.U32 R18, R19, 0x4, R8 ;  /* 0x0000000413127825 */ /* 0x000fe200078e0008 */
[----:B------:R-:W2:Y:S03]  /*0740*/  LDG.E R7, desc[UR6][R22.64] ;  /* 0x0000000616077981 */ /* 0x000ea6000c1e1900 */
[----:B------:R-:W-:Y:S01]  /*0750*/  IMAD.WIDE.U32 R14, R10, 0x4, R4 ;  /* 0x000000040a0e7825 */ /* 0x000fe200078e0004 */
[----:B------:R-:W-:Y:S01]  /*0760*/  IADD3 R27, PT, PT, R21, R3, RZ ;  /* 0x00000003151b7210 */ /* 0x000fe20007ffe0ff */
[----:B------:R-:W3:Y:S02]  /*0770*/  LDG.E R18, desc[UR6][R18.64] ;  /* 0x0000000612127981 */ /* 0x000ee4000c1e1900 */
[----:B------:R-:W-:-:S02]  /*0780*/  IMAD.WIDE.U32 R12, R13, 0x4, R8 ;  /* 0x000000040d0c7825 */ /* 0x000fc400078e0008 */
[----:B------:R-:W3:Y:S02]  /*0790*/  LDG.E R14, desc[UR6][R14.64] ;  /* 0x000000060e0e7981 */ /* 0x000ee4000c1e1900 */
[----:B------:R-:W-:Y:S02]  /*07a0*/  IMAD.WIDE.U32 R10, R21, 0x4, R4 ;  /* 0x00000004150a7825 */ /* 0x000fe400078e0004 */
[----:B------:R-:W4:Y:S02]  /*07b0*/  LDG.E R12, desc[UR6][R12.64] ;  /* 0x000000060c0c7981 */ /* 0x000f24000c1e1900 */
[----:B------:R-:W-:Y:S02]  /*07c0*/  IMAD.WIDE.U32 R8, R25, 0x4, R8 ;  /* 0x0000000419087825 */ /* 0x000fe400078e0008 */
[----:B------:R-:W4:Y:S02]  /*07d0*/  LDG.E R10, desc[UR6][R10.64] ;  /* 0x000000060a0a7981 */ /* 0x000f24000c1e1900 */
[----:B------:R-:W-:-:S02]  /*07e0*/  IMAD.WIDE.U32 R4, R27, 0x4, R4 ;  /* 0x000000041b047825 */ /* 0x000fc400078e0004 */
[----:B------:R-:W5:Y:S04]  /*07f0*/  LDG.E R8, desc[UR6][R8.64] ;  /* 0x0000000608087981 */ /* 0x000f68000c1e1900 */
[----:B------:R-:W5:Y:S01]  /*0800*/  LDG.E R4, desc[UR6][R4.64] ;  /* 0x0000000604047981 */ /* 0x000f62000c1e1900 */
[----:B------:R-:W-:Y:S01]  /*0810*/  IADD3 R6, PT, PT, R6, 0x4, RZ ;  /* 0x0000000406067810 */ /* 0x000fe20007ffe0ff */
[----:B--2---:R-:W-:-:S04]  /*0820*/  FFMA R7, R7, R16, R26 ;  /* 0x0000001007077223 */ /* 0x004fc8000000001a */
[----:B---3--:R-:W-:-:S04]  /*0830*/  FFMA R7, R18, R14, R7 ;  /* 0x0000000e12077223 */ /* 0x008fc80000000007 */
[----:B----4-:R-:W-:-:S04]  /*0840*/  FFMA R7, R12, R10, R7 ;  /* 0x0000000a0c077223 */ /* 0x010fc80000000007 */
[----:B-----5:R-:W-:-:S07]  /*0850*/  FFMA R26, R8, R4, R7 ;  /* 0x00000004081a7223 */ /* 0x020fce0000000007 */
.L_x_4:
[----:B------:R-:W-:Y:S05]  /*0860*/  @!P1 BRA `(.L_x_1) ;  /* 0x0000000000749947 */ /* 0x000fea0003800000 */
[----:B------:R-:W0:Y:S01]  /*0870*/  LDC.64 R10, c[0x0][0x388] ;  /* 0x0000e200ff0a7b82 */ /* 0x000e220000000a00 */
[----:B------:R-:W-:Y:S02]  /*0880*/  ISETP.NE.AND P0, PT, R20, 0x1, PT ;  /* 0x000000011400780c */ /* 0x000fe40003f05270 */
[----:B------:R-:W-:-:S04]  /*0890*/  LOP3.LUT R7, R3, 0x1, RZ, 0xc0, !PT ;  /* 0x0000000103077812 */ /* 0x000fc800078ec0ff */
[----:B------:R-:W-:Y:S01]  /*08a0*/  ISETP.NE.U32.AND P1, PT, R7, 0x1, PT ;  /* 0x000000010700780c */ /* 0x000fe20003f25070 */
[----:B------:R-:W1:Y:S06]  /*08b0*/  LDC.64 R14, c[0x0][0x380] ;  /* 0x0000e000ff0e7b82 */ /* 0x000e6c0000000a00 */
[-C--:B------:R-:W-:Y:S02]  /*08c0*/  @P0 IMAD R7, R0, R3.reuse, R6 ;  /* 0x0000000300070224 */ /* 0x080fe400078e0206 */
[----:B------:R-:W2:Y:S01]  /*08d0*/  LDC.64 R8, c[0x0][0x380] ;  /* 0x0000e000ff087b82 */ /* 0x000ea20000000a00 */
[C---:B------:R-:W-:Y:S01]  /*08e0*/  @P0 IMAD R12, R6.reuse, R3, R2 ;  /* 0x00000003060c0224 */ /* 0x040fe200078e0202 */
[----:B------:R-:W-:-:S02]  /*08f0*/  @P0 IADD3 R6, PT, PT, R6, 0x2, RZ ;  /* 0x0000000206060810 */ /* 0x000fc40007ffe0ff */
[----:B------:R-:W-:Y:S02]  /*0900*/  @P0 IADD3 R19, PT, PT, R7, 0x1, RZ ;  /* 0x0000000107130810 */ /* 0x000fe40007ffe0ff */
[C---:B------:R-:W-:Y:S02]  /*0910*/  @P0 IADD3 R21, PT, PT, R12.reuse, R3, RZ ;  /* 0x000000030c150210 */ /* 0x040fe40007ffe0ff */
[----:B------:R-:W3:Y:S01]  /*0920*/  LDC.64 R4, c[0x0][0x388] ;  /* 0x0000e200ff047b82 */ /* 0x000ee20000000a00 */
[----:B0-----:R-:W-:-:S04]  /*0930*/  @P0 IMAD.WIDE.U32 R12, R12, 0x4, R10 ;  /* 0x000000040c0c0825 */ /* 0x001fc800078e000a */
[----:B------:R-:W-:Y:S02]  /*0940*/  @P0 IMAD.WIDE.U32 R10, R21, 0x4, R10 ;  /* 0x00000004150a0825 */ /* 0x000fe400078e000a */
[----:B------:R-:W4:Y:S02]  /*0950*/  @P0 LDG.E R12, desc[UR6][R12.64] ;  /* 0x000000060c0c0981 */ /* 0x000f24000c1e1900 */
[--C-:B-1----:R-:W-:Y:S02]  /*0960*/  @P0 IMAD.WIDE.U32 R16, R7, 0x4, R14.reuse ;  /* 0x0000000407100825 */ /* 0x102fe400078e000e */
[----:B------:R-:W5:Y:S02]  /*0970*/  @P0 LDG.E R10, desc[UR6][R10.64] ;  /* 0x000000060a0a0981 */ /* 0x000f64000c1e1900 */
[----:B------:R-:W-:Y:S02]  /*0980*/  @P0 IMAD.WIDE.U32 R14, R19, 0x4, R14 ;  /* 0x00000004130e0825 */ /* 0x000fe400078e000e */
[----:B------:R-:W4:Y:S02]  /*0990*/  @P0 LDG.E R7, desc[UR6][R16.64] ;  /* 0x0000000610070981 */ /* 0x000f24000c1e1900 */
[----:B------:R-:W-:-:S02]  /*09a0*/  @!P1 IMAD R19, R0, R3, R6 ;  /* 0x0000000300139224 */ /* 0x000fc400078e0206 */
[----:B------:R-:W-:Y:S01]  /*09b0*/  @!P1 IMAD R21, R6, R3, R2 ;  /* 0x0000000306159224 */ /* 0x000fe200078e0202 */
[----:B------:R-:W5:Y:S01]  /*09c0*/  @P0 LDG.E R14, desc[UR6][R14.64] ;  /* 0x000000060e0e0981 */ /* 0x000f62000c1e1900 */
[----:B--2---:R-:W-:-:S04]  /*09d0*/  @!P1 IMAD.WIDE.U32 R8, R19, 0x4, R8 ;  /* 0x0000000413089825 */ /* 0x004fc800078e0008 */
[----:B---3--:R-:W-:Y:S02]  /*09e0*/  @!P1 IMAD.WIDE.U32 R4, R21, 0x4, R4 ;  /* 0x0000000415049825 */ /* 0x008fe400078e0004 */
[----:B------:R-:W2:Y:S04]  /*09f0*/  @!P1 LDG.E R9, desc[UR6][R8.64] ;  /* 0x0000000608099981 */ /* 0x000ea8000c1e1900 */
[----:B------:R-:W2:Y:S01]  /*0a00*/  @!P1 LDG.E R4, desc[UR6][R4.64] ;  /* 0x0000000604049981 */ /* 0x000ea2000c1e1900 */
[----:B----4-:R-:W-:-:S04]  /*0a10*/  @P0 FFMA R7, R7, R12, R26 ;  /* 0x0000000c07070223 */ /* 0x010fc8000000001a */
[----:B-----5:R-:W-:-:S04]  /*0a20*/  @P0 FFMA R26, R14, R10, R7 ;  /* 0x0000000a0e1a0223 */ /* 0x020fc80000000007 */
[----:B--2---:R-:W-:-:S07]  /*0a30*/  @!P1 FFMA R26, R9, R4, R26 ;  /* 0x00000004091a9223 */ /* 0x004fce000000001a */
.L_x_1:
[----:B------:R-:W0:Y:S01]  /*0a40*/  LDC.64 R4, c[0x0][0x390] ;  /* 0x0000e400ff047b82 */ /* 0x000e220000000a00 */
[----:B------:R-:W-:-:S04]  /*0a50*/  IMAD R3, R0, R3, R2 ;  /* 0x0000000300037224 */ /* 0x000fc800078e0202 */
[----:B0-----:R-:W-:-:S05]  /*0a60*/  IMAD.WIDE.U32 R2, R3, 0x4, R4 ;  /* 0x0000000403027825 */ /* 0x001fca00078e0004 */
[----:B------:R-:W-:Y:S01]  /*0a70*/  STG.E desc[UR6][R2.64], R26 ;  /* 0x0000001a02007986 */ /* 0x000fe2000c101906 */
[----:B------:R-:W-:Y:S05]  /*0a80*/  EXIT ;  /* 0x000000000000794d */ /* 0x000fea0003800000 */
.L_x_5:
        /* <DEDUP_REMOVED lines=15> */
.L_x_7:


//--------------------- .nv.shared._Z21matrixMulKernel_tiledPfS_S_iii --------------------------
	.section	.nv.shared._Z21matrixMulKernel_tiledPfS_S_iii,"aw",@nobits
	.sectionflags	@""
	.align	16
	.zero		1024


//--------------------- .nv.shared.reserved.0     --------------------------
	.section	.nv.shared.reserved.0,"aw",@nobits
	.weak		__nv_reservedSMEM_offset_0_alias
	.size		__nv_reservedSMEM_offset_0_alias, 0, 64
	.other		__nv_reservedSMEM_offset_0_alias,@"STO_CUDA_RESERVED_SHARED STV_DEFAULT"
__nv_reservedSMEM_offset_0_alias:
	.zero		0
	.zero		64


//--------------------- .nv.shared._Z30matrixMulKernel_1thread1elemenPfS_S_iii --------------------------
	.section	.nv.shared._Z30matrixMulKernel_1thread1elemenPfS_S_iii,"aw",@nobits
	.sectionflags	@""
	.align	16
	.zero		1024


//--------------------- .nv.constant0._Z21matrixMulKernel_tiledPfS_S_iii --------------------------
	.section	.nv.constant0._Z21matrixMulKernel_tiledPfS_S_iii,"a",@progbits
	.sectionflags	@""
	.align	4
.nv.constant0._Z21matrixMulKernel_tiledPfS_S_iii:
	.zero		932


//--------------------- .nv.constant0._Z30matrixMulKernel_1thread1elemenPfS_S_iii --------------------------
	.section	.nv.constant0._Z30matrixMulKernel_1thread1elemenPfS_S_iii,"a",@progbits
	.sectionflags	@""
	.align	4
.nv.constant0._Z30matrixMulKernel_1thread1elemenPfS_S_iii:
	.zero		932


//--------------------- SYMBOLS --------------------------

	.type		.nv.reservedSmem.offset0,@object
	.size		.nv.reservedSmem.offset0,0x4
	.type		.nv.reservedSmem.cap,@object
	.size		.nv.reservedSmem.cap,0x4
